//
// Generated by NVIDIA NVVM Compiler
//
// Compiler Build ID: CL-36424714
// Cuda compilation tools, release 13.0, V13.0.88
// Based on NVVM 20.0.0
//

.version 9.0
.target sm_100
.address_size 64

	// .globl	_Z16color_conversion16Coefficients_SOA
.extern .shared .align 16 .b8 local_r[];
.extern .shared .align 16 .b8 local_g[];
.extern .shared .align 16 .b8 local_b[];
.extern .shared .align 16 .b8 local_maxVal[];
.extern .shared .align 16 .b8 local_minVal[];
.extern .shared .align 16 .b8 local_sat[];
.extern .shared .align 16 .b8 local_hue[];
.extern .shared .align 16 .b8 local_final[];

.visible .entry _Z16color_conversion16Coefficients_SOA(
	.param .align 8 .b8 _Z16color_conversion16Coefficients_SOA_param_0[64]
)
{
	.reg .b32 	%r<30>;
	.reg .b32 	%f<22>;
	.reg .b64 	%rd<26>;

	ld.param.u64 	%rd1, [_Z16color_conversion16Coefficients_SOA_param_0+56];
	ld.param.u64 	%rd2, [_Z16color_conversion16Coefficients_SOA_param_0+48];
	ld.param.u64 	%rd3, [_Z16color_conversion16Coefficients_SOA_param_0+40];
	ld.param.u64 	%rd4, [_Z16color_conversion16Coefficients_SOA_param_0+32];
	ld.param.u64 	%rd5, [_Z16color_conversion16Coefficients_SOA_param_0+24];
	ld.param.u64 	%rd6, [_Z16color_conversion16Coefficients_SOA_param_0+16];
	ld.param.u64 	%rd7, [_Z16color_conversion16Coefficients_SOA_param_0+8];
	ld.param.u64 	%rd8, [_Z16color_conversion16Coefficients_SOA_param_0];
	cvta.to.global.u64 	%rd9, %rd8;
	cvta.to.global.u64 	%rd10, %rd7;
	cvta.to.global.u64 	%rd11, %rd6;
	cvta.to.global.u64 	%rd12, %rd5;
	cvta.to.global.u64 	%rd13, %rd4;
	cvta.to.global.u64 	%rd14, %rd3;
	cvta.to.global.u64 	%rd15, %rd2;
	cvta.to.global.u64 	%rd16, %rd1;
	mov.u32 	%r1, %ctaid.x;
	mov.u32 	%r2, %ntid.x;
	mov.u32 	%r3, %tid.x;
	mad.lo.s32 	%r4, %r1, %r2, %r3;
	mul.wide.u32 	%rd17, %r4, 4;
	add.s64 	%rd18, %rd9, %rd17;
	ld.global.u32 	%r5, [%rd18];
	cvt.rn.f32.s32 	%f1, %r5;
	shl.b32 	%r6, %r3, 2;
	mov.u32 	%r7, local_r;
	add.s32 	%r8, %r7, %r6;
	st.shared.f32 	[%r8], %f1;
	add.s64 	%rd19, %rd11, %rd17;
	ld.global.u32 	%r9, [%rd19];
	cvt.rn.f32.s32 	%f2, %r9;
	mov.u32 	%r10, local_g;
	add.s32 	%r11, %r10, %r6;
	st.shared.f32 	[%r11], %f2;
	add.s64 	%rd20, %rd10, %rd17;
	ld.global.u32 	%r12, [%rd20];
	cvt.rn.f32.s32 	%f3, %r12;
	mov.u32 	%r13, local_b;
	add.s32 	%r14, %r13, %r6;
	st.shared.f32 	[%r14], %f3;
	add.s64 	%rd21, %rd14, %rd17;
	ld.global.u32 	%r15, [%rd21];
	cvt.rn.f32.s32 	%f4, %r15;
	mov.u32 	%r16, local_maxVal;
	add.s32 	%r17, %r16, %r6;
	st.shared.f32 	[%r17], %f4;
	add.s64 	%rd22, %rd15, %rd17;
	ld.global.u32 	%r18, [%rd22];
	cvt.rn.f32.s32 	%f5, %r18;
	mov.u32 	%r19, local_minVal;
	add.s32 	%r20, %r19, %r6;
	st.shared.f32 	[%r20], %f5;
	add.s64 	%rd23, %rd13, %rd17;
	ld.global.u32 	%r21, [%rd23];
	cvt.rn.f32.s32 	%f6, %r21;
	mov.u32 	%r22, local_sat;
	add.s32 	%r23, %r22, %r6;
	st.shared.f32 	[%r23], %f6;
	add.s64 	%rd24, %rd12, %rd17;
	ld.global.u32 	%r24, [%rd24];
	cvt.rn.f32.s32 	%f7, %r24;
	mov.u32 	%r25, local_hue;
	add.s32 	%r26, %r25, %r6;
	st.shared.f32 	[%r26], %f7;
	bar.sync 	0;
	ld.shared.f32 	%f8, [%r8];
	ld.shared.f32 	%f9, [%r11];
	add.f32 	%f10, %f8, %f9;
	ld.shared.f32 	%f11, [%r14];
	add.f32 	%f12, %f10, %f11;
	ld.shared.f32 	%f13, [%r17];
	div.rn.f32 	%f14, %f12, %f13;
	mov.u32 	%r27, local_final;
	add.s32 	%r28, %r27, %r6;
	ld.shared.f32 	%f15, [%r26];
	mul.f32 	%f16, %f14, %f15;
	ld.shared.f32 	%f17, [%r23];
	mul.f32 	%f18, %f16, %f17;
	ld.shared.f32 	%f19, [%r20];
	div.rn.f32 	%f20, %f18, %f19;
	st.shared.f32 	[%r28], %f20;
	bar.sync 	0;
	ld.shared.f32 	%f21, [%r28];
	cvt.rzi.s32.f32 	%r29, %f21;
	add.s64 	%rd25, %rd16, %rd17;
	st.global.u32 	[%rd25], %r29;
	bar.sync 	0;
	ret;

}


// ===== COMPILED SASS (sm_100) =====

	.target	sm_100

	.elftype	@"ET_EXEC"


//--------------------- .note.nv.tkinfo           --------------------------
	.section	.note.nv.tkinfo,"",@"SHT_NOTE"
	.sectionflags	@"SHF_NOTE_NV_TKINFO"
	.tkinfo
        /*0018*/ 	.word	0x00000002
        /*0030*/ 	.string	""
        /*0030*/ 	.string	"ptxas"
        /*0030*/ 	.string	"Cuda compilation tools, release 13.0, V13.0.88"
        /*0030*/ 	.string	"Build cuda_13.0.r13.0/compiler.36424714_0"
        /*0030*/ 	.string	"-arch sm_100 -m 64 "



//--------------------- .note.nv.cuinfo           --------------------------
	.section	.note.nv.cuinfo,"",@"SHT_NOTE"
	.sectionflags	@"SHF_NOTE_NV_CUINFO"
        /*0018*/ 	.short	0x0002
        /*001a*/ 	.short	0x0064
        /*001c*/ 	.short	0x0082
	.zero		2


//--------------------- .nv.info                  --------------------------
	.section	.nv.info,"",@"SHT_CUDA_INFO"
	.align	4


	//----- nvinfo : EIATTR_REGCOUNT
	.align		4
        /*0000*/ 	.byte	0x04, 0x2f
        /*0002*/ 	.short	(.L_1 - .L_0)
	.align		4
.L_0:
        /*0004*/ 	.word	index@(_Z16color_conversion16Coefficients_SOA)
        /*0008*/ 	.word	0x00000011


	//----- nvinfo : EIATTR_FRAME_SIZE
	.align		4
.L_1:
        /*000c*/ 	.byte	0x04, 0x11
        /*000e*/ 	.short	(.L_3 - .L_2)
	.align		4
.L_2:
        /*0010*/ 	.word	index@($__internal_0_$__cuda_sm3x_div_rn_noftz_f32_slowpath)
        /*0014*/ 	.word	0x00000000


	//----- nvinfo : EIATTR_FRAME_SIZE
	.align		4
.L_3:
        /*0018*/ 	.byte	0x04, 0x11
        /*001a*/ 	.short	(.L_5 - .L_4)
	.align		4
.L_4:
        /*001c*/ 	.word	index@(_Z16color_conversion16Coefficients_SOA)
        /*0020*/ 	.word	0x00000000


	//----- nvinfo : EIATTR_MIN_STACK_SIZE
	.align		4
.L_5:
        /*0024*/ 	.byte	0x04, 0x12
        /*0026*/ 	.short	(.L_7 - .L_6)
	.align		4
.L_6:
        /*0028*/ 	.word	index@(_Z16color_conversion16Coefficients_SOA)
        /*002c*/ 	.word	0x00000000
.L_7:


//--------------------- .nv.compat                --------------------------
	.section	.nv.compat,"",@"SHT_CUDA_COMPAT_INFO"
	.align	4
        /*0000*/ 	.byte	0x02, 0x09, 0x00, 0x00, 0x02, 0x02, 0x01, 0x00, 0x02, 0x05, 0x05, 0x00, 0x03, 0x07, 0x01, 0x01
        /*0010*/ 	.byte	0x02, 0x03, 0x00, 0x00, 0x02, 0x06, 0x01, 0x00, 0x04, 0x0b, 0x08, 0x00, 0x01, 0x00, 0x00, 0x00
        /*0020*/ 	.byte	0x00, 0x00, 0x00, 0x00


//--------------------- .nv.info._Z16color_conversion16Coefficients_SOA --------------------------
	.section	.nv.info._Z16color_conversion16Coefficients_SOA,"",@"SHT_CUDA_INFO"
	.sectionflags	@""
	.align	4


	//----- nvinfo : EIATTR_CUDA_API_VERSION
	.align		4
        /*0000*/ 	.byte	0x04, 0x37
        /*0002*/ 	.short	(.L_9 - .L_8)
.L_8:
        /*0004*/ 	.word	0x00000082


	//----- nvinfo : EIATTR_KPARAM_INFO
	.align		4
.L_9:
        /*0008*/ 	.byte	0x04, 0x17
        /*000a*/ 	.short	(.L_11 - .L_10)
.L_10:
        /*000c*/ 	.word	0x00000000
        /*0010*/ 	.short	0x0000
        /*0012*/ 	.short	0x0000
        /*0014*/ 	.byte	0x00, 0xf0, 0x01, 0x01


	//----- nvinfo : EIATTR_SPARSE_MMA_MASK
	.align		4
.L_11:
        /*0018*/ 	.byte	0x03, 0x50
        /*001a*/ 	.short	0x0000


	//----- nvinfo : EIATTR_MAXREG_COUNT
	.align		4
        /*001c*/ 	.byte	0x03, 0x1b
        /*001e*/ 	.short	0x00ff


	//----- nvinfo : EIATTR_NUM_BARRIERS
	.align		4
        /*0020*/ 	.byte	0x02, 0x4c
        /*0022*/ 	.byte	0x01
	.zero		1


	//----- nvinfo : EIATTR_MERCURY_ISA_VERSION
	.align		4
        /*0024*/ 	.byte	0x03, 0x5f
        /*0026*/ 	.short	0x0101


	//----- nvinfo : EIATTR_VRC_CTA_INIT_COUNT
	.align		4
        /*0028*/ 	.byte	0x02, 0x4a
	.zero		1
	.zero		1


	//----- nvinfo : EIATTR_EXIT_INSTR_OFFSETS
	.align		4
        /*002c*/ 	.byte	0x04, 0x1c
        /*002e*/ 	.short	(.L_13 - .L_12)


	//   ....[0]....
.L_12:
        /*0030*/ 	.word	0x000003d0


	//----- nvinfo : EIATTR_CRS_STACK_SIZE
	.align		4
.L_13:
        /*0034*/ 	.byte	0x04, 0x1e
        /*0036*/ 	.short	(.L_15 - .L_14)
.L_14:
        /*0038*/ 	.word	0x00000000


	//----- nvinfo : EIATTR_CBANK_PARAM_SIZE
	.align		4
.L_15:
        /*003c*/ 	.byte	0x03, 0x19
        /*003e*/ 	.short	0x0040


	//----- nvinfo : EIATTR_PARAM_CBANK
	.align		4
        /*0040*/ 	.byte	0x04, 0x0a
        /*0042*/ 	.short	(.L_17 - .L_16)
	.align		4
.L_16:
        /*0044*/ 	.word	index@(.nv.constant0._Z16color_conversion16Coefficients_SOA)
        /*0048*/ 	.short	0x0380
        /*004a*/ 	.short	0x0040


	//----- nvinfo : EIATTR_SW_WAR
	.align		4
.L_17:
        /*004c*/ 	.byte	0x04, 0x36
        /*004e*/ 	.short	(.L_19 - .L_18)
.L_18:
        /*0050*/ 	.word	0x00000008
.L_19:


//--------------------- .nv.callgraph             --------------------------
	.section	.nv.callgraph,"",@"SHT_CUDA_CALLGRAPH"
	.align	4
	.sectionentsize	8
	.align		4
        /*0000*/ 	.word	0x00000000
	.align		4
        /*0004*/ 	.word	0xffffffff
	.align		4
        /*0008*/ 	.word	0x00000000
	.align		4
        /*000c*/ 	.word	0xfffffffe
	.align		4
        /*0010*/ 	.word	0x00000000
	.align		4
        /*0014*/ 	.word	0xfffffffd
	.align		4
        /*0018*/ 	.word	0x00000000
	.align		4
        /*001c*/ 	.word	0xfffffffc


//--------------------- .text._Z16color_conversion16Coefficients_SOA --------------------------
	.section	.text._Z16color_conversion16Coefficients_SOA,"ax",@progbits
	.align	128
        .global         _Z16color_conversion16Coefficients_SOA
        .type           _Z16color_conversion16Coefficients_SOA,@function
        .size           _Z16color_conversion16Coefficients_SOA,(.L_x_16 - _Z16color_conversion16Coefficients_SOA)
        .other          _Z16color_conversion16Coefficients_SOA,@"STO_CUDA_ENTRY STV_DEFAULT"
_Z16color_conversion16Coefficients_SOA:
.text._Z16color_conversion16Coefficients_SOA:
[----:B------:R-:W-:Y:S01]  /*0000*/  LDC R1, c[0x0][0x37c] ;  /* 0x0000df00ff017b82 */ /* 0x000fe20000000800 */
[----:B------:R-:W0:Y:S07]  /*0010*/  S2R R4, SR_TID.X ;  /* 0x0000000000047919 */ /* 0x000e2e0000002100 */
[----:B------:R-:W0:Y:S01]  /*0020*/  S2UR UR4, SR_CTAID.X ;  /* 0x00000000000479c3 */ /* 0x000e220000002500 */
[----:B------:R-:W1:Y:S07]  /*0030*/  LDCU.64 UR6, c[0x0][0x358] ;  /* 0x00006b00ff0677ac */ /* 0x000e6e0008000a00 */
[----:B------:R-:W0:Y:S08]  /*0040*/  LDC R3, c[0x0][0x360] ;  /* 0x0000d800ff037b82 */ /* 0x000e300000000800 */
[----:B------:R-:W2:Y:S01]  /*0050*/  LDC.64 R6, c[0x0][0x398] ;  /* 0x0000e600ff067b82 */ /* 0x000ea20000000a00 */
[----:B0-----:R-:W-:-:S04]  /*0060*/  IMAD R2, R3, UR4, R4 ;  /* 0x0000000403027c24 */ /* 0x001fc8000f8e0204 */
[----:B--2---:R-:W-:-:S06]  /*0070*/  IMAD.WIDE.U32 R6, R2, 0x4, R6 ;  /* 0x0000000402067825 */ /* 0x004fcc00078e0006 */
[----:B-1----:R-:W2:Y:S01]  /*0080*/  LDG.E R6, desc[UR6][R6.64] ;  /* 0x0000000606067981 */ /* 0x002ea2000c1e1900 */
[----:B------:R-:W0:Y:S01]  /*0090*/  S2UR UR5, SR_CgaCtaId ;  /* 0x00000000000579c3 */ /* 0x000e220000008800 */
[----:B------:R-:W-:Y:S01]  /*00a0*/  UMOV UR4, 0x400 ;  /* 0x0000040000047882 */ /* 0x000fe20000000000 */
[----:B------:R-:W-:Y:S01]  /*00b0*/  BSSY.RECONVERGENT B0, `(.L_x_0) ;  /* 0x0000015000007945 */ /* 0x000fe20003800200 */
[----:B0-----:R-:W-:-:S06]  /*00c0*/  ULEA UR4, UR5, UR4, 0x18 ;  /* 0x0000000405047291 */ /* 0x001fcc000f8ec0ff */
[----:B------:R-:W-:Y:S02]  /*00d0*/  LEA R3, R4, UR4, 0x2 ;  /* 0x0000000404037c11 */ /* 0x000fe4000f8e10ff */
[----:B--2---:R-:W-:-:S05]  /*00e0*/  I2FP.F32.S32 R8, R6 ;  /* 0x0000000600087245 */ /* 0x004fca0000201400 */
[----:B------:R-:W-:Y:S01]  /*00f0*/  STS [R3], R8 ;  /* 0x0000000803007388 */ /* 0x000fe20000000800 */
[----:B------:R-:W-:Y:S06]  /*0100*/  BAR.SYNC.DEFER_BLOCKING 0x0 ;  /* 0x0000000000007b1d */ /* 0x000fec0000010000 */
[----:B------:R-:W0:Y:S02]  /*0110*/  LDS R5, [R3] ;  /* 0x0000000003057984 */ /* 0x000e240000000800 */
[----:B0-----:R-:W0:Y:S01]  /*0120*/  MUFU.RCP R10, R5 ;  /* 0x00000005000a7308 */ /* 0x001e220000001000 */
[----:B------:R-:W-:-:S04]  /*0130*/  FADD R0, R5, R5 ;  /* 0x0000000505007221 */ /* 0x000fc80000000000 */
[----:B------:R-:W-:-:S04]  /*0140*/  FADD R0, R5, R0 ;  /* 0x0000000005007221 */ /* 0x000fc80000000000 */
[----:B------:R-:W1:Y:S01]  /*0150*/  FCHK P0, R0, R5 ;  /* 0x0000000500007302 */ /* 0x000e620000000000 */
[----:B0-----:R-:W-:-:S04]  /*0160*/  FFMA R7, -R5, R10, 1 ;  /* 0x3f80000005077423 */ /* 0x001fc8000000010a */
[----:B------:R-:W-:-:S04]  /*0170*/  FFMA R7, R10, R7, R10 ;  /* 0x000000070a077223 */ /* 0x000fc8000000000a */
[----:B------:R-:W-:-:S04]  /*0180*/  FFMA R6, R0, R7, RZ ;  /* 0x0000000700067223 */ /* 0x000fc800000000ff */
[----:B------:R-:W-:-:S04]  /*0190*/  FFMA R9, -R5, R6, R0 ;  /* 0x0000000605097223 */ /* 0x000fc80000000100 */
[----:B------:R-:W-:Y:S01]  /*01a0*/  FFMA R6, R7, R9, R6 ;  /* 0x0000000907067223 */ /* 0x000fe20000000006 */
[----:B-1----:R-:W-:Y:S06]  /*01b0*/  @!P0 BRA `(.L_x_1) ;  /* 0x0000000000108947 */ /* 0x002fec0003800000 */
[----:B------:R-:W-:Y:S01]  /*01c0*/  IMAD.MOV.U32 R3, RZ, RZ, R5 ;  /* 0x000000ffff037224 */ /* 0x000fe200078e0005 */
[----:B------:R-:W-:-:S07]  /*01d0*/  MOV R6, 0x1f0 ;  /* 0x000001f000067802 */ /* 0x000fce0000000f00 */
[----:B------:R-:W-:Y:S05]  /*01e0*/  CALL.REL.NOINC `($__internal_0_$__cuda_sm3x_div_rn_noftz_f32_slowpath) ;  /* 0x00000000007c7944 */ /* 0x000fea0003c00000 */
[----:B------:R-:W-:-:S07]  /*01f0*/  IMAD.MOV.U32 R6, RZ, RZ, R0 ;  /* 0x000000ffff067224 */ /* 0x000fce00078e0000 */
.L_x_1:
[----:B------:R-:W-:Y:S05]  /*0200*/  BSYNC.RECONVERGENT B0 ;  /* 0x0000000000007941 */ /* 0x000fea0003800200 */
.L_x_0:
[----:B------:R-:W0:Y:S01]  /*0210*/  S2UR UR5, SR_CgaCtaId ;  /* 0x00000000000579c3 */ /* 0x000e220000008800 */
[----:B------:R-:W-:Y:S01]  /*0220*/  UMOV UR4, 0x400 ;  /* 0x0000040000047882 */ /* 0x000fe20000000000 */
[----:B------:R-:W-:Y:S01]  /*0230*/  BSSY.RECONVERGENT B0, `(.L_x_2) ;  /* 0x0000011000007945 */ /* 0x000fe20003800200 */
[----:B0-----:R-:W-:-:S06]  /*0240*/  ULEA UR4, UR5, UR4, 0x18 ;  /* 0x0000000405047291 */ /* 0x001fcc000f8ec0ff */
[----:B------:R-:W-:-:S05]  /*0250*/  LEA R4, R4, UR4, 0x2 ;  /* 0x0000000404047c11 */ /* 0x000fca000f8e10ff */
[----:B------:R-:W0:Y:S02]  /*0260*/  LDS R3, [R4] ;  /* 0x0000000004037984 */ /* 0x000e240000000800 */
[----:B0-----:R-:W0:Y:S01]  /*0270*/  MUFU.RCP R8, R3 ;  /* 0x0000000300087308 */ /* 0x001e220000001000 */
[----:B------:R-:W-:-:S04]  /*0280*/  FMUL R0, R3, R6 ;  /* 0x0000000603007220 */ /* 0x000fc80000400000 */
[----:B------:R-:W-:-:S04]  /*0290*/  FMUL R0, R3, R0 ;  /* 0x0000000003007220 */ /* 0x000fc80000400000 */
[----:B------:R-:W1:Y:S01]  /*02a0*/  FCHK P0, R0, R3 ;  /* 0x0000000300007302 */ /* 0x000e620000000000 */
[----:B0-----:R-:W-:-:S04]  /*02b0*/  FFMA R5, -R3, R8, 1 ;  /* 0x3f80000003057423 */ /* 0x001fc80000000108 */
[----:B------:R-:W-:-:S04]  /*02c0*/  FFMA R5, R8, R5, R8 ;  /* 0x0000000508057223 */ /* 0x000fc80000000008 */
[----:B------:R-:W-:-:S04]  /*02d0*/  FFMA R6, R0, R5, RZ ;  /* 0x0000000500067223 */ /* 0x000fc800000000ff */
[----:B------:R-:W-:-:S04]  /*02e0*/  FFMA R7, -R3, R6, R0 ;  /* 0x0000000603077223 */ /* 0x000fc80000000100 */
[----:B------:R-:W-:Y:S01]  /*02f0*/  FFMA R5, R5, R7, R6 ;  /* 0x0000000705057223 */ /* 0x000fe20000000006 */
[----:B-1----:R-:W-:Y:S06]  /*0300*/  @!P0 BRA `(.L_x_3) ;  /* 0x00000000000c8947 */ /* 0x002fec0003800000 */
[----:B------:R-:W-:-:S07]  /*0310*/  MOV R6, 0x330 ;  /* 0x0000033000067802 */ /* 0x000fce0000000f00 */
[----:B------:R-:W-:Y:S05]  /*0320*/  CALL.REL.NOINC `($__internal_0_$__cuda_sm3x_div_rn_noftz_f32_slowpath) ;  /* 0x00000000002c7944 */ /* 0x000fea0003c00000 */
[----:B------:R-:W-:-:S07]  /*0330*/  IMAD.MOV.U32 R5, RZ, RZ, R0 ;  /* 0x000000ffff057224 */ /* 0x000fce00078e0000 */
.L_x_3:
[----:B------:R-:W-:Y:S05]  /*0340*/  BSYNC.RECONVERGENT B0 ;  /* 0x0000000000007941 */ /* 0x000fea0003800200 */
.L_x_2:
[----:B------:R-:W-:Y:S01]  /*0350*/  STS [R4], R5 ;  /* 0x0000000504007388 */ /* 0x000fe20000000800 */
[----:B------:R-:W0:Y:S08]  /*0360*/  LDC.64 R6, c[0x0][0x3b8] ;  /* 0x0000ee00ff067b82 */ /* 0x000e300000000a00 */
[----:B------:R-:W-:Y:S01]  /*0370*/  BAR.SYNC.DEFER_BLOCKING 0x0 ;  /* 0x0000000000007b1d */ /* 0x000fe20000010000 */
[----:B0-----:R-:W-:-:S05]  /*0380*/  IMAD.WIDE.U32 R2, R2, 0x4, R6 ;  /* 0x0000000402027825 */ /* 0x001fca00078e0006 */
[----:B------:R-:W0:Y:S02]  /*0390*/  LDS R0, [R4] ;  /* 0x0000000004007984 */ /* 0x000e240000000800 */
[----:B0-----:R-:W0:Y:S02]  /*03a0*/  F2I.TRUNC.NTZ R9, R0 ;  /* 0x0000000000097305 */ /* 0x001e24000020f100 */
[----:B0-----:R-:W-:Y:S01]  /*03b0*/  STG.E desc[UR6][R2.64], R9 ;  /* 0x0000000902007986 */ /* 0x001fe2000c101906 */
[----:B------:R-:W-:Y:S06]  /*03c0*/  BAR.SYNC.DEFER_BLOCKING 0x0 ;  /* 0x0000000000007b1d */ /* 0x000fec0000010000 */
[----:B------:R-:W-:Y:S05]  /*03d0*/  EXIT ;  /* 0x000000000000794d */ /* 0x000fea0003800000 */
        .weak           $__internal_0_$__cuda_sm3x_div_rn_noftz_f32_slowpath
        .type           $__internal_0_$__cuda_sm3x_div_rn_noftz_f32_slowpath,@function
        .size           $__internal_0_$__cuda_sm3x_div_rn_noftz_f32_slowpath,(.L_x_16 - $__internal_0_$__cuda_sm3x_div_rn_noftz_f32_slowpath)
$__internal_0_$__cuda_sm3x_div_rn_noftz_f32_slowpath:
[----:B------:R-:W-:Y:S01]  /*03e0*/  SHF.R.U32.HI R7, RZ, 0x17, R3 ;  /* 0x00000017ff077819 */ /* 0x000fe20000011603 */
[----:B------:R-:W-:Y:S01]  /*03f0*/  BSSY.RECONVERGENT B1, `(.L_x_4) ;  /* 0x0000062000017945 */ /* 0x000fe20003800200 */
[----:B------:R-:W-:Y:S02]  /*0400*/  SHF.R.U32.HI R5, RZ, 0x17, R0 ;  /* 0x00000017ff057819 */ /* 0x000fe40000011600 */
[----:B------:R-:W-:Y:S02]  /*0410*/  LOP3.LUT R12, R7, 0xff, RZ, 0xc0, !PT ;  /* 0x000000ff070c7812 */ /* 0x000fe400078ec0ff */
[----:B------:R-:W-:-:S03]  /*0420*/  LOP3.LUT R10, R5, 0xff, RZ, 0xc0, !PT ;  /* 0x000000ff050a7812 */ /* 0x000fc600078ec0ff */
[----:B------:R-:W-:Y:S02]  /*0430*/  VIADD R8, R12, 0xffffffff ;  /* 0xffffffff0c087836 */ /* 0x000fe40000000000 */
[----:B------:R-:W-:-:S03]  /*0440*/  VIADD R7, R10, 0xffffffff ;  /* 0xffffffff0a077836 */ /* 0x000fc60000000000 */
[----:B------:R-:W-:-:S04]  /*0450*/  ISETP.GT.U32.AND P0, PT, R8, 0xfd, PT ;  /* 0x000000fd0800780c */ /* 0x000fc80003f04070 */
[----:B------:R-:W-:-:S13]  /*0460*/  ISETP.GT.U32.OR P0, PT, R7, 0xfd, P0 ;  /* 0x000000fd0700780c */ /* 0x000fda0000704470 */
[----:B------:R-:W-:Y:S01]  /*0470*/  @!P0 IMAD.MOV.U32 R5, RZ, RZ, RZ ;  /* 0x000000ffff058224 */ /* 0x000fe200078e00ff */
[----:B------:R-:W-:Y:S06]  /*0480*/  @!P0 BRA `(.L_x_5) ;  /* 0x00000000005c8947 */ /* 0x000fec0003800000 */
[----:B------:R-:W-:Y:S02]  /*0490*/  FSETP.GTU.FTZ.AND P0, PT, |R0|, +INF , PT ;  /* 0x7f8000000000780b */ /* 0x000fe40003f1c200 */
[----:B------:R-:W-:-:S04]  /*04a0*/  FSETP.GTU.FTZ.AND P1, PT, |R3|, +INF , PT ;  /* 0x7f8000000300780b */ /* 0x000fc80003f3c200 */
[----:B------:R-:W-:-:S13]  /*04b0*/  PLOP3.LUT P0, PT, P0, P1, PT, 0xf8, 0x8f ;  /* 0x00000000008f781c */ /* 0x000fda0000703f70 */
[----:B------:R-:W-:Y:S05]  /*04c0*/  @P0 BRA `(.L_x_6) ;  /* 0x00000004004c0947 */ /* 0x000fea0003800000 */
[----:B------:R-:W-:-:S13]  /*04d0*/  LOP3.LUT P0, RZ, R3, 0x7fffffff, R0, 0xc8, !PT ;  /* 0x7fffffff03ff7812 */ /* 0x000fda000780c800 */
[----:B------:R-:W-:Y:S05]  /*04e0*/  @!P0 BRA `(.L_x_7) ;  /* 0x00000004003c8947 */ /* 0x000fea0003800000 */
[C---:B------:R-:W-:Y:S02]  /*04f0*/  FSETP.NEU.FTZ.AND P2, PT, |R0|.reuse, +INF , PT ;  /* 0x7f8000000000780b */ /* 0x040fe40003f5d200 */
[----:B------:R-:W-:Y:S02]  /*0500*/  FSETP.NEU.FTZ.AND P1, PT, |R3|, +INF , PT ;  /* 0x7f8000000300780b */ /* 0x000fe40003f3d200 */
[----:B------:R-:W-:-:S11]  /*0510*/  FSETP.NEU.FTZ.AND P0, PT, |R0|, +INF , PT ;  /* 0x7f8000000000780b */ /* 0x000fd60003f1d200 */
[----:B------:R-:W-:Y:S05]  /*0520*/  @!P1 BRA !P2, `(.L_x_7) ;  /* 0x00000004002c9947 */ /* 0x000fea0005000000 */
[----:B------:R-:W-:-:S04]  /*0530*/  LOP3.LUT P2, RZ, R0, 0x7fffffff, RZ, 0xc0, !PT ;  /* 0x7fffffff00ff7812 */ /* 0x000fc8000784c0ff */
[----:B------:R-:W-:-:S13]  /*0540*/  PLOP3.LUT P1, PT, P1, P2, PT, 0x2f, 0xf2 ;  /* 0x0000000000f2781c */ /* 0x000fda0000f24577 */
[----:B------:R-:W-:Y:S05]  /*0550*/  @P1 BRA `(.L_x_8) ;  /* 0x0000000400181947 */ /* 0x000fea0003800000 */
[----:B------:R-:W-:-:S04]  /*0560*/  LOP3.LUT P1, RZ, R3, 0x7fffffff, RZ, 0xc0, !PT ;  /* 0x7fffffff03ff7812 */ /* 0x000fc8000782c0ff */
[----:B------:R-:W-:-:S13]  /*0570*/  PLOP3.LUT P0, PT, P0, P1, PT, 0x2f, 0xf2 ;  /* 0x0000000000f2781c */ /* 0x000fda0000702577 */
[----:B------:R-:W-:Y:S05]  /*0580*/  @P0 BRA `(.L_x_9) ;  /* 0x0000000400000947 */ /* 0x000fea0003800000 */
[----:B------:R-:W-:Y:S02]  /*0590*/  ISETP.GE.AND P0, PT, R7, RZ, PT ;  /* 0x000000ff0700720c */ /* 0x000fe40003f06270 */
[----:B------:R-:W-:-:S11]  /*05a0*/  ISETP.GE.AND P1, PT, R8, RZ, PT ;  /* 0x000000ff0800720c */ /* 0x000fd60003f26270 */
[----:B------:R-:W-:Y:S02]  /*05b0*/  @P0 IMAD.MOV.U32 R5, RZ, RZ, RZ ;  /* 0x000000ffff050224 */ /* 0x000fe400078e00ff */
[----:B------:R-:W-:Y:S01]  /*05c0*/  @!P0 FFMA R0, R0, 1.84467440737095516160e+19, RZ ;  /* 0x5f80000000008823 */ /* 0x000fe200000000ff */
[----:B------:R-:W-:Y:S02]  /*05d0*/  @!P0 IMAD.MOV.U32 R5, RZ, RZ, -0x40 ;  /* 0xffffffc0ff058424 */ /* 0x000fe400078e00ff */
[----:B------:R-:W-:Y:S02]  /*05e0*/  @!P1 FFMA R3, R3, 1.84467440737095516160e+19, RZ ;  /* 0x5f80000003039823 */ /* 0x000fe400000000ff */
[----:B------:R-:W-:-:S07]  /*05f0*/  @!P1 VIADD R5, R5, 0x40 ;  /* 0x0000004005059836 */ /* 0x000fce0000000000 */
.L_x_5:
[----:B------:R-:W-:Y:S01]  /*0600*/  LEA R8, R12, 0xc0800000, 0x17 ;  /* 0xc08000000c087811 */ /* 0x000fe200078eb8ff */
[----:B------:R-:W-:Y:S04]  /*0610*/  BSSY.RECONVERGENT B2, `(.L_x_10) ;  /* 0x0000036000027945 */ /* 0x000fe80003800200 */
[----:B------:R-:W-:Y:S02]  /*0620*/  IMAD.IADD R8, R3, 0x1, -R8 ;  /* 0x0000000103087824 */ /* 0x000fe400078e0a08 */
[----:B------:R-:W-:Y:S02]  /*0630*/  VIADD R3, R10, 0xffffff81 ;  /* 0xffffff810a037836 */ /* 0x000fe40000000000 */
[----:B------:R0:W1:Y:S01]  /*0640*/  MUFU.RCP R7, R8 ;  /* 0x0000000800077308 */ /* 0x0000620000001000 */
[----:B------:R-:W-:Y:S01]  /*0650*/  FADD.FTZ R9, -R8, -RZ ;  /* 0x800000ff08097221 */ /* 0x000fe20000010100 */
[C---:B------:R-:W-:Y:S01]  /*0660*/  IMAD R0, R3.reuse, -0x800000, R0 ;  /* 0xff80000003007824 */ /* 0x040fe200078e0200 */
[----:B0-----:R-:W-:-:S05]  /*0670*/  IADD3 R8, PT, PT, R3, 0x7f, -R12 ;  /* 0x0000007f03087810 */ /* 0x001fca0007ffe80c */
[----:B------:R-:W-:Y:S02]  /*0680*/  IMAD.IADD R8, R8, 0x1, R5 ;  /* 0x0000000108087824 */ /* 0x000fe400078e0205 */
[----:B-1----:R-:W-:-:S04]  /*0690*/  FFMA R10, R7, R9, 1 ;  /* 0x3f800000070a7423 */ /* 0x002fc80000000009 */
[----:B------:R-:W-:-:S04]  /*06a0*/  FFMA R14, R7, R10, R7 ;  /* 0x0000000a070e7223 */ /* 0x000fc80000000007 */
[----:B------:R-:W-:-:S04]  /*06b0*/  FFMA R7, R0, R14, RZ ;  /* 0x0000000e00077223 */ /* 0x000fc800000000ff */
[----:B------:R-:W-:-:S04]  /*06c0*/  FFMA R10, R9, R7, R0 ;  /* 0x00000007090a7223 */ /* 0x000fc80000000000 */
[----:B------:R-:W-:-:S04]  /*06d0*/  FFMA R7, R14, R10, R7 ;  /* 0x0000000a0e077223 */ /* 0x000fc80000000007 */
[----:B------:R-:W-:-:S04]  /*06e0*/  FFMA R10, R9, R7, R0 ;  /* 0x00000007090a7223 */ /* 0x000fc80000000000 */
[----:B------:R-:W-:-:S05]  /*06f0*/  FFMA R0, R14, R10, R7 ;  /* 0x0000000a0e007223 */ /* 0x000fca0000000007 */
[----:B------:R-:W-:-:S04]  /*0700*/  SHF.R.U32.HI R3, RZ, 0x17, R0 ;  /* 0x00000017ff037819 */ /* 0x000fc80000011600 */
[----:B------:R-:W-:-:S05]  /*0710*/  LOP3.LUT R3, R3, 0xff, RZ, 0xc0, !PT ;  /* 0x000000ff03037812 */ /* 0x000fca00078ec0ff */
[----:B------:R-:W-:-:S04]  /*0720*/  IMAD.IADD R9, R3, 0x1, R8 ;  /* 0x0000000103097824 */ /* 0x000fc800078e0208 */
[----:B------:R-:W-:-:S05]  /*0730*/  VIADD R3, R9, 0xffffffff ;  /* 0xffffffff09037836 */ /* 0x000fca0000000000 */
[----:B------:R-:W-:-:S13]  /*0740*/  ISETP.GE.U32.AND P0, PT, R3, 0xfe, PT ;  /* 0x000000fe0300780c */ /* 0x000fda0003f06070 */
[----:B------:R-:W-:Y:S05]  /*0750*/  @!P0 BRA `(.L_x_11) ;  /* 0x0000000000808947 */ /* 0x000fea0003800000 */
[----:B------:R-:W-:-:S13]  /*0760*/  ISETP.GT.AND P0, PT, R9, 0xfe, PT ;  /* 0x000000fe0900780c */ /* 0x000fda0003f04270 */
[----:B------:R-:W-:Y:S05]  /*0770*/  @P0 BRA `(.L_x_12) ;  /* 0x00000000006c0947 */ /* 0x000fea0003800000 */
[----:B------:R-:W-:-:S13]  /*0780*/  ISETP.GE.AND P0, PT, R9, 0x1, PT ;  /* 0x000000010900780c */ /* 0x000fda0003f06270 */
[----:B------:R-:W-:Y:S05]  /*0790*/  @P0 BRA `(.L_x_13) ;  /* 0x0000000000740947 */ /* 0x000fea0003800000 */
[----:B------:R-:W-:Y:S02]  /*07a0*/  ISETP.GE.AND P0, PT, R9, -0x18, PT ;  /* 0xffffffe80900780c */ /* 0x000fe40003f06270 */
[----:B------:R-:W-:-:S11]  /*07b0*/  LOP3.LUT R0, R0, 0x80000000, RZ, 0xc0, !PT ;  /* 0x8000000000007812 */ /* 0x000fd600078ec0ff */
[----:B------:R-:W-:Y:S05]  /*07c0*/  @!P0 BRA `(.L_x_13) ;  /* 0x0000000000688947 */ /* 0x000fea0003800000 */
[CCC-:B------:R-:W-:Y:S01]  /*07d0*/  FFMA.RZ R3, R14.reuse, R10.reuse, R7.reuse ;  /* 0x0000000a0e037223 */ /* 0x1c0fe2000000c007 */
[CCC-:B------:R-:W-:Y:S01]  /*07e0*/  FFMA.RM R8, R14.reuse, R10.reuse, R7.reuse ;  /* 0x0000000a0e087223 */ /* 0x1c0fe20000004007 */
[C---:B------:R-:W-:Y:S02]  /*07f0*/  ISETP.NE.AND P2, PT, R9.reuse, RZ, PT ;  /* 0x000000ff0900720c */ /* 0x040fe40003f45270 */
[----:B------:R-:W-:Y:S02]  /*0800*/  ISETP.NE.AND P1, PT, R9, RZ, PT ;  /* 0x000000ff0900720c */ /* 0x000fe40003f25270 */
[----:B------:R-:W-:Y:S01]  /*0810*/  LOP3.LUT R5, R3, 0x7fffff, RZ, 0xc0, !PT ;  /* 0x007fffff03057812 */ /* 0x000fe200078ec0ff */
[----:B------:R-:W-:Y:S01]  /*0820*/  FFMA.RP R3, R14, R10, R7 ;  /* 0x0000000a0e037223 */ /* 0x000fe20000008007 */
[----:B------:R-:W-:Y:S02]  /*0830*/  VIADD R10, R9, 0x20 ;  /* 0x00000020090a7836 */ /* 0x000fe40000000000 */
[----:B------:R-:W-:Y:S01]  /*0840*/  LOP3.LUT R5, R5, 0x800000, RZ, 0xfc, !PT ;  /* 0x0080000005057812 */ /* 0x000fe200078efcff */
[----:B------:R-:W-:Y:S01]  /*0850*/  IMAD.MOV R7, RZ, RZ, -R9 ;  /* 0x000000ffff077224 */ /* 0x000fe200078e0a09 */
[----:B------:R-:W-:-:S02]  /*0860*/  FSETP.NEU.FTZ.AND P0, PT, R3, R8, PT ;  /* 0x000000080300720b */ /* 0x000fc40003f1d000 */
[----:B------:R-:W-:Y:S02]  /*0870*/  SHF.L.U32 R10, R5, R10, RZ ;  /* 0x0000000a050a7219 */ /* 0x000fe400000006ff */
[----:B------:R-:W-:Y:S02]  /*0880*/  SEL R8, R7, RZ, P2 ;  /* 0x000000ff07087207 */ /* 0x000fe40001000000 */
[----:B------:R-:W-:Y:S02]  /*0890*/  ISETP.NE.AND P1, PT, R10, RZ, P1 ;  /* 0x000000ff0a00720c */ /* 0x000fe40000f25270 */
[----:B------:R-:W-:Y:S02]  /*08a0*/  SHF.R.U32.HI R8, RZ, R8, R5 ;  /* 0x00000008ff087219 */ /* 0x000fe40000011605 */
[----:B------:R-:W-:Y:S02]  /*08b0*/  PLOP3.LUT P0, PT, P0, P1, PT, 0xf8, 0x8f ;  /* 0x00000000008f781c */ /* 0x000fe40000703f70 */
[----:B------:R-:W-:-:S02]  /*08c0*/  SHF.R.U32.HI R10, RZ, 0x1, R8 ;  /* 0x00000001ff0a7819 */ /* 0x000fc40000011608 */
[----:B------:R-:W-:-:S04]  /*08d0*/  SEL R3, RZ, 0x1, !P0 ;  /* 0x00000001ff037807 */ /* 0x000fc80004000000 */
[----:B------:R-:W-:-:S04]  /*08e0*/  LOP3.LUT R3, R3, 0x1, R10, 0xf8, !PT ;  /* 0x0000000103037812 */ /* 0x000fc800078ef80a */
[----:B------:R-:W-:-:S05]  /*08f0*/  LOP3.LUT R3, R3, R8, RZ, 0xc0, !PT ;  /* 0x0000000803037212 */ /* 0x000fca00078ec0ff */
[----:B------:R-:W-:-:S05]  /*0900*/  IMAD.IADD R3, R10, 0x1, R3 ;  /* 0x000000010a037824 */ /* 0x000fca00078e0203 */
[----:B------:R-:W-:Y:S01]  /*0910*/  LOP3.LUT R0, R3, R0, RZ, 0xfc, !PT ;  /* 0x0000000003007212 */ /* 0x000fe200078efcff */
[----:B------:R-:W-:Y:S06]  /*0920*/  BRA `(.L_x_13) ;  /* 0x0000000000107947 */ /* 0x000fec0003800000 */
.L_x_12:
[----:B------:R-:W-:-:S04]  /*0930*/  LOP3.LUT R0, R0, 0x80000000, RZ, 0xc0, !PT ;  /* 0x8000000000007812 */ /* 0x000fc800078ec0ff */
[----:B------:R-:W-:Y:S01]  /*0940*/  LOP3.LUT R0, R0, 0x7f800000, RZ, 0xfc, !PT ;  /* 0x7f80000000007812 */ /* 0x000fe200078efcff */
[----:B------:R-:W-:Y:S06]  /*0950*/  BRA `(.L_x_13) ;  /* 0x0000000000047947 */ /* 0x000fec0003800000 */
.L_x_11:
[----:B------:R-:W-:-:S07]  /*0960*/  IMAD R0, R8, 0x800000, R0 ;  /* 0x0080000008007824 */ /* 0x000fce00078e0200 */
.L_x_13:
[----:B------:R-:W-:Y:S05]  /*0970*/  BSYNC.RECONVERGENT B2 ;  /* 0x0000000000027941 */ /* 0x000fea0003800200 */
.L_x_10:
[----:B------:R-:W-:Y:S05]  /*0980*/  BRA `(.L_x_14) ;  /* 0x0000000000207947 */ /* 0x000fea0003800000 */
.L_x_9:
[----:B------:R-:W-:-:S04]  /*0990*/  LOP3.LUT R0, R3, 0x80000000, R0, 0x48, !PT ;  /* 0x8000000003007812 */ /* 0x000fc800078e4800 */
[----:B------:R-:W-:Y:S01]  /*09a0*/  LOP3.LUT R0, R0, 0x7f800000, RZ, 0xfc, !PT ;  /* 0x7f80000000007812 */ /* 0x000fe200078efcff */
[----:B------:R-:W-:Y:S06]  /*09b0*/  BRA `(.L_x_14) ;  /* 0x0000000000147947 */ /* 0x000fec0003800000 */
.L_x_8:
[----:B------:R-:W-:Y:S01]  /*09c0*/  LOP3.LUT R0, R3, 0x80000000, R0, 0x48, !PT ;  /* 0x8000000003007812 */ /* 0x000fe200078e4800 */
[----:B------:R-:W-:Y:S06]  /*09d0*/  BRA `(.L_x_14) ;  /* 0x00000000000c7947 */ /* 0x000fec0003800000 */
.L_x_7:
[----:B------:R-:W0:Y:S01]  /*09e0*/  MUFU.RSQ R0, -QNAN ;  /* 0xffc0000000007908 */ /* 0x000e220000001400 */
[----:B------:R-:W-:Y:S05]  /*09f0*/  BRA `(.L_x_14) ;  /* 0x0000000000047947 */ /* 0x000fea0003800000 */
.L_x_6:
[----:B------:R-:W-:-:S07]  /*0a00*/  FADD.FTZ R0, R0, R3 ;  /* 0x0000000300007221 */ /* 0x000fce0000010000 */
.L_x_14:
[----:B------:R-:W-:Y:S05]  /*0a10*/  BSYNC.RECONVERGENT B1 ;  /* 0x0000000000017941 */ /* 0x000fea0003800200 */
.L_x_4:
[----:B------:R-:W-:-:S04]  /*0a20*/  IMAD.MOV.U32 R7, RZ, RZ, 0x0 ;  /* 0x00000000ff077424 */ /* 0x000fc800078e00ff */
[----:B0-----:R-:W-:Y:S05]  /*0a30*/  RET.REL.NODEC R6 `(_Z16color_conversion16Coefficients_SOA) ;  /* 0xfffffff406707950 */ /* 0x001fea0003c3ffff */
.L_x_15:
[----:B------:R-:W-:-:S00]  /*0a40*/  BRA `(.L_x_15) ;  /* 0xfffffffc00fc7947 */ /* 0x000fc0000383ffff */
[----:B------:R-:W-:-:S00]  /*0a50*/  NOP ;  /* 0x0000000000007918 */ /* 0x000fc00000000000 */
        /* <DEDUP_REMOVED lines=10> */
.L_x_16:


//--------------------- .nv.shared._Z16color_conversion16Coefficients_SOA --------------------------
	.section	.nv.shared._Z16color_conversion16Coefficients_SOA,"aw",@nobits
	.sectionflags	@""
	.align	16
	.zero		1024


//--------------------- .nv.shared.reserved.0     --------------------------
	.section	.nv.shared.reserved.0,"aw",@nobits
	.weak		__nv_reservedSMEM_offset_0_alias
	.size		__nv_reservedSMEM_offset_0_alias, 0, 64
	.other		__nv_reservedSMEM_offset_0_alias,@"STO_CUDA_RESERVED_SHARED STV_DEFAULT"
__nv_reservedSMEM_offset_0_alias:
	.zero		0
	.zero		64


//--------------------- .nv.constant0._Z16color_conversion16Coefficients_SOA --------------------------
	.section	.nv.constant0._Z16color_conversion16Coefficients_SOA,"a",@progbits
	.sectionflags	@""
	.align	4
.nv.constant0._Z16color_conversion16Coefficients_SOA:
	.zero		960


//--------------------- SYMBOLS --------------------------

	.type		.nv.reservedSmem.offset0,@object
	.size		.nv.reservedSmem.offset0,0x4
	.type		.nv.reservedSmem.cap,@object
	.size		.nv.reservedSmem.cap,0x4
